//
// Generated by NVIDIA NVVM Compiler
//
// Compiler Build ID: CL-36424714
// Cuda compilation tools, release 13.0, V13.0.88
// Based on NVVM 20.0.0
//

.version 9.0
.target sm_100
.address_size 64

	// .globl	_Z16reduction_kernelPjS_PKjS1_j
// _ZZ16reduction_kernelPjS_PKjS1_jE14reduction_hash has been demoted
// _ZZ16reduction_kernelPjS_PKjS1_jE15reduction_nonce has been demoted

.visible .entry _Z16reduction_kernelPjS_PKjS1_j(
	.param .u64 .ptr .align 1 _Z16reduction_kernelPjS_PKjS1_j_param_0,
	.param .u64 .ptr .align 1 _Z16reduction_kernelPjS_PKjS1_j_param_1,
	.param .u64 .ptr .align 1 _Z16reduction_kernelPjS_PKjS1_j_param_2,
	.param .u64 .ptr .align 1 _Z16reduction_kernelPjS_PKjS1_j_param_3,
	.param .u32 _Z16reduction_kernelPjS_PKjS1_j_param_4
)
{
	.reg .pred 	%p<24>;
	.reg .b32 	%r<54>;
	.reg .b64 	%rd<19>;
	// demoted variable
	.shared .align 4 .b8 _ZZ16reduction_kernelPjS_PKjS1_jE14reduction_hash[4096];
	// demoted variable
	.shared .align 4 .b8 _ZZ16reduction_kernelPjS_PKjS1_jE15reduction_nonce[4096];
	ld.param.u64 	%rd3, [_Z16reduction_kernelPjS_PKjS1_j_param_0];
	ld.param.u64 	%rd4, [_Z16reduction_kernelPjS_PKjS1_j_param_1];
	ld.param.u64 	%rd5, [_Z16reduction_kernelPjS_PKjS1_j_param_2];
	ld.param.u64 	%rd6, [_Z16reduction_kernelPjS_PKjS1_j_param_3];
	ld.param.u32 	%r19, [_Z16reduction_kernelPjS_PKjS1_j_param_4];
	cvta.to.global.u64 	%rd1, %rd6;
	cvta.to.global.u64 	%rd2, %rd5;
	mov.u32 	%r1, %ctaid.x;
	mov.u32 	%r21, %ntid.x;
	mul.lo.s32 	%r22, %r1, %r21;
	shl.b32 	%r23, %r22, 1;
	mov.u32 	%r2, %tid.x;
	add.s32 	%r3, %r23, %r2;
	shl.b32 	%r24, %r2, 2;
	mov.u32 	%r25, _ZZ16reduction_kernelPjS_PKjS1_jE14reduction_hash;
	add.s32 	%r4, %r25, %r24;
	mov.b32 	%r53, -1;
	st.shared.u32 	[%r4], %r53;
	mov.u32 	%r26, _ZZ16reduction_kernelPjS_PKjS1_jE15reduction_nonce;
	add.s32 	%r5, %r26, %r24;
	mov.b32 	%r27, 0;
	st.shared.u32 	[%r5], %r27;
	setp.ge.u32 	%p1, %r3, %r19;
	@%p1 bra 	$L__BB0_2;
	mul.wide.s32 	%rd7, %r3, 4;
	add.s64 	%rd8, %rd2, %rd7;
	ld.global.u32 	%r53, [%rd8];
	st.shared.u32 	[%r4], %r53;
	add.s64 	%rd9, %rd1, %rd7;
	ld.global.u32 	%r28, [%rd9];
	st.shared.u32 	[%r5], %r28;
$L__BB0_2:
	add.s32 	%r29, %r3, 1024;
	setp.ge.u32 	%p2, %r29, %r19;
	@%p2 bra 	$L__BB0_5;
	mul.wide.s32 	%rd10, %r3, 4;
	add.s64 	%rd11, %rd2, %rd10;
	ld.global.u32 	%r8, [%rd11+4096];
	setp.ge.u32 	%p3, %r8, %r53;
	@%p3 bra 	$L__BB0_5;
	st.shared.u32 	[%r4], %r8;
	add.s64 	%rd13, %rd1, %rd10;
	ld.global.u32 	%r30, [%rd13+4096];
	st.shared.u32 	[%r5], %r30;
$L__BB0_5:
	bar.sync 	0;
	setp.gt.u32 	%p4, %r2, 511;
	@%p4 bra 	$L__BB0_8;
	ld.shared.u32 	%r9, [%r4+2048];
	ld.shared.u32 	%r31, [%r4];
	setp.ge.u32 	%p5, %r9, %r31;
	@%p5 bra 	$L__BB0_8;
	st.shared.u32 	[%r4], %r9;
	ld.shared.u32 	%r32, [%r5+2048];
	st.shared.u32 	[%r5], %r32;
$L__BB0_8:
	bar.sync 	0;
	setp.gt.u32 	%p6, %r2, 255;
	@%p6 bra 	$L__BB0_11;
	ld.shared.u32 	%r10, [%r4+1024];
	ld.shared.u32 	%r33, [%r4];
	setp.ge.u32 	%p7, %r10, %r33;
	@%p7 bra 	$L__BB0_11;
	st.shared.u32 	[%r4], %r10;
	ld.shared.u32 	%r34, [%r5+1024];
	st.shared.u32 	[%r5], %r34;
$L__BB0_11:
	bar.sync 	0;
	setp.gt.u32 	%p8, %r2, 127;
	@%p8 bra 	$L__BB0_14;
	ld.shared.u32 	%r11, [%r4+512];
	ld.shared.u32 	%r35, [%r4];
	setp.ge.u32 	%p9, %r11, %r35;
	@%p9 bra 	$L__BB0_14;
	st.shared.u32 	[%r4], %r11;
	ld.shared.u32 	%r36, [%r5+512];
	st.shared.u32 	[%r5], %r36;
$L__BB0_14:
	bar.sync 	0;
	setp.gt.u32 	%p10, %r2, 63;
	@%p10 bra 	$L__BB0_17;
	ld.shared.u32 	%r12, [%r4+256];
	ld.shared.u32 	%r37, [%r4];
	setp.ge.u32 	%p11, %r12, %r37;
	@%p11 bra 	$L__BB0_17;
	st.shared.u32 	[%r4], %r12;
	ld.shared.u32 	%r38, [%r5+256];
	st.shared.u32 	[%r5], %r38;
$L__BB0_17:
	bar.sync 	0;
	setp.gt.u32 	%p12, %r2, 31;
	@%p12 bra 	$L__BB0_20;
	ld.shared.u32 	%r13, [%r4+128];
	ld.shared.u32 	%r39, [%r4];
	setp.ge.u32 	%p13, %r13, %r39;
	@%p13 bra 	$L__BB0_20;
	st.shared.u32 	[%r4], %r13;
	ld.shared.u32 	%r40, [%r5+128];
	st.shared.u32 	[%r5], %r40;
$L__BB0_20:
	bar.sync 	0;
	setp.gt.u32 	%p14, %r2, 15;
	@%p14 bra 	$L__BB0_23;
	ld.shared.u32 	%r14, [%r4+64];
	ld.shared.u32 	%r41, [%r4];
	setp.ge.u32 	%p15, %r14, %r41;
	@%p15 bra 	$L__BB0_23;
	st.shared.u32 	[%r4], %r14;
	ld.shared.u32 	%r42, [%r5+64];
	st.shared.u32 	[%r5], %r42;
$L__BB0_23:
	bar.sync 	0;
	setp.gt.u32 	%p16, %r2, 7;
	@%p16 bra 	$L__BB0_26;
	ld.shared.u32 	%r15, [%r4+32];
	ld.shared.u32 	%r43, [%r4];
	setp.ge.u32 	%p17, %r15, %r43;
	@%p17 bra 	$L__BB0_26;
	st.shared.u32 	[%r4], %r15;
	ld.shared.u32 	%r44, [%r5+32];
	st.shared.u32 	[%r5], %r44;
$L__BB0_26:
	bar.sync 	0;
	setp.gt.u32 	%p18, %r2, 3;
	@%p18 bra 	$L__BB0_29;
	ld.shared.u32 	%r16, [%r4+16];
	ld.shared.u32 	%r45, [%r4];
	setp.ge.u32 	%p19, %r16, %r45;
	@%p19 bra 	$L__BB0_29;
	st.shared.u32 	[%r4], %r16;
	ld.shared.u32 	%r46, [%r5+16];
	st.shared.u32 	[%r5], %r46;
$L__BB0_29:
	bar.sync 	0;
	setp.gt.u32 	%p20, %r2, 1;
	@%p20 bra 	$L__BB0_32;
	ld.shared.u32 	%r17, [%r4+8];
	ld.shared.u32 	%r47, [%r4];
	setp.ge.u32 	%p21, %r17, %r47;
	@%p21 bra 	$L__BB0_32;
	st.shared.u32 	[%r4], %r17;
	ld.shared.u32 	%r48, [%r5+8];
	st.shared.u32 	[%r5], %r48;
$L__BB0_32:
	bar.sync 	0;
	setp.ne.s32 	%p22, %r2, 0;
	@%p22 bra 	$L__BB0_36;
	ld.shared.u32 	%r18, [_ZZ16reduction_kernelPjS_PKjS1_jE14reduction_hash+4];
	ld.shared.u32 	%r49, [%r4];
	setp.ge.u32 	%p23, %r18, %r49;
	@%p23 bra 	$L__BB0_35;
	st.shared.u32 	[%r4], %r18;
	ld.shared.u32 	%r50, [_ZZ16reduction_kernelPjS_PKjS1_jE15reduction_nonce+4];
	st.shared.u32 	[%r5], %r50;
$L__BB0_35:
	ld.shared.u32 	%r51, [_ZZ16reduction_kernelPjS_PKjS1_jE14reduction_hash];
	cvta.to.global.u64 	%rd14, %rd3;
	mul.wide.u32 	%rd15, %r1, 4;
	add.s64 	%rd16, %rd14, %rd15;
	st.global.u32 	[%rd16], %r51;
	ld.shared.u32 	%r52, [_ZZ16reduction_kernelPjS_PKjS1_jE15reduction_nonce];
	cvta.to.global.u64 	%rd17, %rd4;
	add.s64 	%rd18, %rd17, %rd15;
	st.global.u32 	[%rd18], %r52;
$L__BB0_36:
	ret;

}


// ===== COMPILED SASS (sm_100) =====

	.target	sm_100

	.elftype	@"ET_EXEC"


//--------------------- .note.nv.tkinfo           --------------------------
	.section	.note.nv.tkinfo,"",@"SHT_NOTE"
	.sectionflags	@"SHF_NOTE_NV_TKINFO"
	.tkinfo
        /*0018*/ 	.word	0x00000002
        /*0030*/ 	.string	""
        /*0030*/ 	.string	"ptxas"
        /*0030*/ 	.string	"Cuda compilation tools, release 13.0, V13.0.88"
        /*0030*/ 	.string	"Build cuda_13.0.r13.0/compiler.36424714_0"
        /*0030*/ 	.string	"-arch sm_100 -m 64 "



//--------------------- .note.nv.cuinfo           --------------------------
	.section	.note.nv.cuinfo,"",@"SHT_NOTE"
	.sectionflags	@"SHF_NOTE_NV_CUINFO"
        /*0018*/ 	.short	0x0002
        /*001a*/ 	.short	0x0064
        /*001c*/ 	.short	0x0082
	.zero		2


//--------------------- .nv.info                  --------------------------
	.section	.nv.info,"",@"SHT_CUDA_INFO"
	.align	4


	//----- nvinfo : EIATTR_REGCOUNT
	.align		4
        /*0000*/ 	.byte	0x04, 0x2f
        /*0002*/ 	.short	(.L_1 - .L_0)
	.align		4
.L_0:
        /*0004*/ 	.word	index@(_Z16reduction_kernelPjS_PKjS1_j)
        /*0008*/ 	.word	0x00000010


	//----- nvinfo : EIATTR_FRAME_SIZE
	.align		4
.L_1:
        /*000c*/ 	.byte	0x04, 0x11
        /*000e*/ 	.short	(.L_3 - .L_2)
	.align		4
.L_2:
        /*0010*/ 	.word	index@(_Z16reduction_kernelPjS_PKjS1_j)
        /*0014*/ 	.word	0x00000000


	//----- nvinfo : EIATTR_MIN_STACK_SIZE
	.align		4
.L_3:
        /*0018*/ 	.byte	0x04, 0x12
        /*001a*/ 	.short	(.L_5 - .L_4)
	.align		4
.L_4:
        /*001c*/ 	.word	index@(_Z16reduction_kernelPjS_PKjS1_j)
        /*0020*/ 	.word	0x00000000
.L_5:


//--------------------- .nv.compat                --------------------------
	.section	.nv.compat,"",@"SHT_CUDA_COMPAT_INFO"
	.align	4
        /*0000*/ 	.byte	0x02, 0x09, 0x00, 0x00, 0x02, 0x02, 0x01, 0x00, 0x02, 0x05, 0x05, 0x00, 0x03, 0x07, 0x01, 0x01
        /*0010*/ 	.byte	0x02, 0x03, 0x00, 0x00, 0x02, 0x06, 0x01, 0x00, 0x04, 0x0b, 0x08, 0x00, 0x09, 0x00, 0x00, 0x00
        /*0020*/ 	.byte	0x00, 0x00, 0x00, 0x00


//--------------------- .nv.info._Z16reduction_kernelPjS_PKjS1_j --------------------------
	.section	.nv.info._Z16reduction_kernelPjS_PKjS1_j,"",@"SHT_CUDA_INFO"
	.sectionflags	@""
	.align	4


	//----- nvinfo : EIATTR_CUDA_API_VERSION
	.align		4
        /*0000*/ 	.byte	0x04, 0x37
        /*0002*/ 	.short	(.L_7 - .L_6)
.L_6:
        /*0004*/ 	.word	0x00000082


	//----- nvinfo : EIATTR_KPARAM_INFO
	.align		4
.L_7:
        /*0008*/ 	.byte	0x04, 0x17
        /*000a*/ 	.short	(.L_9 - .L_8)
.L_8:
        /*000c*/ 	.word	0x00000000
        /*0010*/ 	.short	0x0004
        /*0012*/ 	.short	0x0020
        /*0014*/ 	.byte	0x00, 0xf0, 0x11, 0x00


	//----- nvinfo : EIATTR_KPARAM_INFO
	.align		4
.L_9:
        /*0018*/ 	.byte	0x04, 0x17
        /*001a*/ 	.short	(.L_11 - .L_10)
.L_10:
        /*001c*/ 	.word	0x00000000
        /*0020*/ 	.short	0x0003
        /*0022*/ 	.short	0x0018
        /*0024*/ 	.byte	0x00, 0xf5, 0x21, 0x00


	//----- nvinfo : EIATTR_KPARAM_INFO
	.align		4
.L_11:
        /*0028*/ 	.byte	0x04, 0x17
        /*002a*/ 	.short	(.L_13 - .L_12)
.L_12:
        /*002c*/ 	.word	0x00000000
        /*0030*/ 	.short	0x0002
        /*0032*/ 	.short	0x0010
        /*0034*/ 	.byte	0x00, 0xf5, 0x21, 0x00


	//----- nvinfo : EIATTR_KPARAM_INFO
	.align		4
.L_13:
        /*0038*/ 	.byte	0x04, 0x17
        /*003a*/ 	.short	(.L_15 - .L_14)
.L_14:
        /*003c*/ 	.word	0x00000000
        /*0040*/ 	.short	0x0001
        /*0042*/ 	.short	0x0008
        /*0044*/ 	.byte	0x00, 0xf5, 0x21, 0x00


	//----- nvinfo : EIATTR_KPARAM_INFO
	.align		4
.L_15:
        /*0048*/ 	.byte	0x04, 0x17
        /*004a*/ 	.short	(.L_17 - .L_16)
.L_16:
        /*004c*/ 	.word	0x00000000
        /*0050*/ 	.short	0x0000
        /*0052*/ 	.short	0x0000
        /*0054*/ 	.byte	0x00, 0xf5, 0x21, 0x00


	//----- nvinfo : EIATTR_SPARSE_MMA_MASK
	.align		4
.L_17:
        /*0058*/ 	.byte	0x03, 0x50
        /*005a*/ 	.short	0x0000


	//----- nvinfo : EIATTR_MAXREG_COUNT
	.align		4
        /*005c*/ 	.byte	0x03, 0x1b
        /*005e*/ 	.short	0x00ff


	//----- nvinfo : EIATTR_NUM_BARRIERS
	.align		4
        /*0060*/ 	.byte	0x02, 0x4c
        /*0062*/ 	.byte	0x01
	.zero		1


	//----- nvinfo : EIATTR_MERCURY_ISA_VERSION
	.align		4
        /*0064*/ 	.byte	0x03, 0x5f
        /*0066*/ 	.short	0x0101


	//----- nvinfo : EIATTR_VRC_CTA_INIT_COUNT
	.align		4
        /*0068*/ 	.byte	0x02, 0x4a
	.zero		1
	.zero		1


	//----- nvinfo : EIATTR_EXIT_INSTR_OFFSETS
	.align		4
        /*006c*/ 	.byte	0x04, 0x1c
        /*006e*/ 	.short	(.L_19 - .L_18)


	//   ....[0]....
.L_18:
        /*0070*/ 	.word	0x00000900


	//   ....[1]....
        /*0074*/ 	.word	0x000009f0


	//----- nvinfo : EIATTR_CRS_STACK_SIZE
	.align		4
.L_19:
        /*0078*/ 	.byte	0x04, 0x1e
        /*007a*/ 	.short	(.L_21 - .L_20)
.L_20:
        /*007c*/ 	.word	0x00000000


	//----- nvinfo : EIATTR_CBANK_PARAM_SIZE
	.align		4
.L_21:
        /*0080*/ 	.byte	0x03, 0x19
        /*0082*/ 	.short	0x0024


	//----- nvinfo : EIATTR_PARAM_CBANK
	.align		4
        /*0084*/ 	.byte	0x04, 0x0a
        /*0086*/ 	.short	(.L_23 - .L_22)
	.align		4
.L_22:
        /*0088*/ 	.word	index@(.nv.constant0._Z16reduction_kernelPjS_PKjS1_j)
        /*008c*/ 	.short	0x0380
        /*008e*/ 	.short	0x0024


	//----- nvinfo : EIATTR_SW_WAR
	.align		4
.L_23:
        /*0090*/ 	.byte	0x04, 0x36
        /*0092*/ 	.short	(.L_25 - .L_24)
.L_24:
        /*0094*/ 	.word	0x00000008
.L_25:


//--------------------- .nv.callgraph             --------------------------
	.section	.nv.callgraph,"",@"SHT_CUDA_CALLGRAPH"
	.align	4
	.sectionentsize	8
	.align		4
        /*0000*/ 	.word	0x00000000
	.align		4
        /*0004*/ 	.word	0xffffffff
	.align		4
        /*0008*/ 	.word	0x00000000
	.align		4
        /*000c*/ 	.word	0xfffffffe
	.align		4
        /*0010*/ 	.word	0x00000000
	.align		4
        /*0014*/ 	.word	0xfffffffd
	.align		4
        /*0018*/ 	.word	0x00000000
	.align		4
        /*001c*/ 	.word	0xfffffffc


//--------------------- .text._Z16reduction_kernelPjS_PKjS1_j --------------------------
	.section	.text._Z16reduction_kernelPjS_PKjS1_j,"ax",@progbits
	.align	128
        .global         _Z16reduction_kernelPjS_PKjS1_j
        .type           _Z16reduction_kernelPjS_PKjS1_j,@function
        .size           _Z16reduction_kernelPjS_PKjS1_j,(.L_x_21 - _Z16reduction_kernelPjS_PKjS1_j)
        .other          _Z16reduction_kernelPjS_PKjS1_j,@"STO_CUDA_ENTRY STV_DEFAULT"
_Z16reduction_kernelPjS_PKjS1_j:
.text._Z16reduction_kernelPjS_PKjS1_j:
[----:B------:R-:W-:Y:S01]  /*0000*/  LDC R1, c[0x0][0x37c] ;  /* 0x0000df00ff017b82 */ /* 0x000fe20000000800 */
[----:B------:R-:W0:Y:S01]  /*0010*/  S2R R0, SR_CTAID.X ;  /* 0x0000000000007919 */ /* 0x000e220000002500 */
[----:B------:R-:W0:Y:S06]  /*0020*/  LDCU UR4, c[0x0][0x360] ;  /* 0x00006c00ff0477ac */ /* 0x000e2c0008000800 */
[----:B------:R-:W1:Y:S01]  /*0030*/  LDC.64 R4, c[0x0][0x390] ;  /* 0x0000e400ff047b82 */ /* 0x000e620000000a00 */
[----:B------:R-:W-:Y:S01]  /*0040*/  IMAD.MOV.U32 R10, RZ, RZ, -0x1 ;  /* 0xffffffffff0a7424 */ /* 0x000fe200078e00ff */
[----:B------:R-:W2:Y:S01]  /*0050*/  S2R R2, SR_TID.X ;  /* 0x0000000000027919 */ /* 0x000ea20000002100 */
[----:B------:R-:W3:Y:S01]  /*0060*/  LDCU UR7, c[0x0][0x3a0] ;  /* 0x00007400ff0777ac */ /* 0x000ee20008000800 */
[----:B------:R-:W-:Y:S01]  /*0070*/  IMAD.MOV.U32 R11, RZ, RZ, RZ ;  /* 0x000000ffff0b7224 */ /* 0x000fe200078e00ff */
[----:B------:R-:W4:Y:S03]  /*0080*/  LDCU.64 UR8, c[0x0][0x358] ;  /* 0x00006b00ff0877ac */ /* 0x000f260008000a00 */
[----:B------:R-:W5:Y:S01]  /*0090*/  LDC.64 R6, c[0x0][0x398] ;  /* 0x0000e600ff067b82 */ /* 0x000f620000000a00 */
[----:B0-----:R-:W-:-:S04]  /*00a0*/  IMAD R3, R0, UR4, RZ ;  /* 0x0000000400037c24 */ /* 0x001fc8000f8e02ff */
[----:B--2---:R-:W-:-:S05]  /*00b0*/  IMAD R9, R3, 0x2, R2 ;  /* 0x0000000203097824 */ /* 0x004fca00078e0202 */
[----:B---3--:R-:W-:-:S13]  /*00c0*/  ISETP.GE.U32.AND P1, PT, R9, UR7, PT ;  /* 0x0000000709007c0c */ /* 0x008fda000bf26070 */
[----:B-1----:R-:W-:-:S04]  /*00d0*/  @!P1 IMAD.WIDE R4, R9, 0x4, R4 ;  /* 0x0000000409049825 */ /* 0x002fc800078e0204 */
[C---:B-----5:R-:W-:Y:S01]  /*00e0*/  @!P1 IMAD.WIDE R6, R9.reuse, 0x4, R6 ;  /* 0x0000000409069825 */ /* 0x060fe200078e0206 */
[----:B----4-:R0:W2:Y:S04]  /*00f0*/  @!P1 LDG.E R10, desc[UR8][R4.64] ;  /* 0x00000008040a9981 */ /* 0x0100a8000c1e1900 */
[----:B------:R-:W3:Y:S01]  /*0100*/  @!P1 LDG.E R11, desc[UR8][R6.64] ;  /* 0x00000008060b9981 */ /* 0x000ee2000c1e1900 */
[----:B------:R-:W1:Y:S01]  /*0110*/  S2UR UR6, SR_CgaCtaId ;  /* 0x00000000000679c3 */ /* 0x000e620000008800 */
[----:B------:R-:W-:Y:S01]  /*0120*/  UMOV UR4, 0x400 ;  /* 0x0000040000047882 */ /* 0x000fe20000000000 */
[----:B------:R-:W-:Y:S01]  /*0130*/  VIADD R3, R9, 0x400 ;  /* 0x0000040009037836 */ /* 0x000fe20000000000 */
[----:B------:R-:W-:Y:S01]  /*0140*/  UIADD3 UR5, UPT, UPT, UR4, 0x1000, URZ ;  /* 0x0000100004057890 */ /* 0x000fe2000fffe0ff */
[----:B------:R-:W-:Y:S01]  /*0150*/  BSSY.RECONVERGENT B0, `(.L_x_0) ;  /* 0x0000017000007945 */ /* 0x000fe20003800200 */
[----:B------:R-:W-:Y:S01]  /*0160*/  IMAD.MOV.U32 R8, RZ, RZ, -0x1 ;  /* 0xffffffffff087424 */ /* 0x000fe200078e00ff */
[----:B------:R-:W-:-:S02]  /*0170*/  ISETP.GT.U32.AND P0, PT, R2, 0x1ff, PT ;  /* 0x000001ff0200780c */ /* 0x000fc40003f04070 */
[----:B------:R-:W-:Y:S02]  /*0180*/  ISETP.GE.U32.AND P2, PT, R3, UR7, PT ;  /* 0x0000000703007c0c */ /* 0x000fe4000bf46070 */
[----:B------:R-:W-:Y:S01]  /*0190*/  ISETP.GT.U32.AND P6, PT, R2, 0xff, PT ;  /* 0x000000ff0200780c */ /* 0x000fe20003fc4070 */
[----:B-1----:R-:W-:Y:S02]  /*01a0*/  ULEA UR4, UR6, UR4, 0x18 ;  /* 0x0000000406047291 */ /* 0x002fe4000f8ec0ff */
[----:B------:R-:W-:-:S04]  /*01b0*/  ULEA UR5, UR6, UR5, 0x18 ;  /* 0x0000000506057291 */ /* 0x000fc8000f8ec0ff */
[C---:B------:R-:W-:Y:S02]  /*01c0*/  LEA R3, R2.reuse, UR4, 0x2 ;  /* 0x0000000402037c11 */ /* 0x040fe4000f8e10ff */
[----:B0-----:R-:W-:-:S03]  /*01d0*/  LEA R4, R2, UR5, 0x2 ;  /* 0x0000000502047c11 */ /* 0x001fc6000f8e10ff */
[----:B--2---:R0:W-:Y:S01]  /*01e0*/  STS [R3], R10 ;  /* 0x0000000a03007388 */ /* 0x0041e20000000800 */
[----:B------:R-:W-:-:S03]  /*01f0*/  @!P1 IMAD.MOV.U32 R8, RZ, RZ, R10 ;  /* 0x000000ffff089224 */ /* 0x000fc600078e000a */
[----:B---3--:R0:W-:Y:S01]  /*0200*/  STS [R4], R11 ;  /* 0x0000000b04007388 */ /* 0x0081e20000000800 */
[----:B------:R-:W-:Y:S05]  /*0210*/  @P2 BRA `(.L_x_1) ;  /* 0x0000000000282947 */ /* 0x000fea0003800000 */
[----:B------:R-:W1:Y:S02]  /*0220*/  LDC.64 R6, c[0x0][0x390] ;  /* 0x0000e400ff067b82 */ /* 0x000e640000000a00 */
[----:B-1----:R-:W-:-:S05]  /*0230*/  IMAD.WIDE R6, R9, 0x4, R6 ;  /* 0x0000000409067825 */ /* 0x002fca00078e0206 */
[----:B------:R-:W2:Y:S02]  /*0240*/  LDG.E R5, desc[UR8][R6.64+0x1000] ;  /* 0x0010000806057981 */ /* 0x000ea4000c1e1900 */
[----:B--2---:R-:W-:-:S13]  /*0250*/  ISETP.GE.U32.AND P1, PT, R5, R8, PT ;  /* 0x000000080500720c */ /* 0x004fda0003f26070 */
[----:B------:R-:W-:Y:S05]  /*0260*/  @P1 BRA `(.L_x_1) ;  /* 0x0000000000141947 */ /* 0x000fea0003800000 */
[----:B------:R-:W1:Y:S02]  /*0270*/  LDC.64 R6, c[0x0][0x398] ;  /* 0x0000e600ff067b82 */ /* 0x000e640000000a00 */
[----:B-1----:R-:W-:-:S06]  /*0280*/  IMAD.WIDE R6, R9, 0x4, R6 ;  /* 0x0000000409067825 */ /* 0x002fcc00078e0206 */
[----:B------:R-:W2:Y:S04]  /*0290*/  LDG.E R7, desc[UR8][R6.64+0x1000] ;  /* 0x0010000806077981 */ /* 0x000ea8000c1e1900 */
[----:B------:R1:W-:Y:S04]  /*02a0*/  STS [R3], R5 ;  /* 0x0000000503007388 */ /* 0x0003e80000000800 */
[----:B--2---:R1:W-:Y:S02]  /*02b0*/  STS [R4], R7 ;  /* 0x0000000704007388 */ /* 0x0043e40000000800 */
.L_x_1:
[----:B------:R-:W-:Y:S05]  /*02c0*/  BSYNC.RECONVERGENT B0 ;  /* 0x0000000000007941 */ /* 0x000fea0003800200 */
.L_x_0:
[----:B------:R-:W-:Y:S01]  /*02d0*/  BAR.SYNC.DEFER_BLOCKING 0x0 ;  /* 0x0000000000007b1d */ /* 0x000fe20000010000 */
[C---:B------:R-:W-:Y:S02]  /*02e0*/  ISETP.GT.U32.AND P5, PT, R2.reuse, 0x7f, PT ;  /* 0x0000007f0200780c */ /* 0x040fe40003fa4070 */
[C---:B------:R-:W-:Y:S02]  /*02f0*/  ISETP.GT.U32.AND P4, PT, R2.reuse, 0x3f, PT ;  /* 0x0000003f0200780c */ /* 0x040fe40003f84070 */
[C---:B------:R-:W-:Y:S01]  /*0300*/  ISETP.GT.U32.AND P3, PT, R2.reuse, 0x1f, PT ;  /* 0x0000001f0200780c */ /* 0x040fe20003f64070 */
[----:B------:R-:W-:Y:S01]  /*0310*/  BSSY.RECONVERGENT B0, `(.L_x_2) ;  /* 0x000000a000007945 */ /* 0x000fe20003800200 */
[C---:B------:R-:W-:Y:S02]  /*0320*/  ISETP.GT.U32.AND P2, PT, R2.reuse, 0xf, PT ;  /* 0x0000000f0200780c */ /* 0x040fe40003f44070 */
[----:B------:R-:W-:Y:S01]  /*0330*/  ISETP.GT.U32.AND P1, PT, R2, 0x7, PT ;  /* 0x000000070200780c */ /* 0x000fe20003f24070 */
[----:B------:R-:W-:-:S12]  /*0340*/  @P0 BRA `(.L_x_3) ;  /* 0x0000000000180947 */ /* 0x000fd80003800000 */
[----:B------:R-:W-:Y:S04]  /*0350*/  LDS R6, [R3+0x800] ;  /* 0x0008000003067984 */ /* 0x000fe80000000800 */
[----:B-1----:R-:W1:Y:S02]  /*0360*/  LDS R5, [R3] ;  /* 0x0000000003057984 */ /* 0x002e640000000800 */
[----:B-1----:R-:W-:-:S13]  /*0370*/  ISETP.GE.U32.AND P0, PT, R6, R5, PT ;  /* 0x000000050600720c */ /* 0x002fda0003f06070 */
[----:B------:R-:W-:Y:S04]  /*0380*/  @!P0 STS [R3], R6 ;  /* 0x0000000603008388 */ /* 0x000fe80000000800 */
[----:B------:R-:W1:Y:S04]  /*0390*/  @!P0 LDS R5, [R4+0x800] ;  /* 0x0008000004058984 */ /* 0x000e680000000800 */
[----:B-1----:R2:W-:Y:S02]  /*03a0*/  @!P0 STS [R4], R5 ;  /* 0x0000000504008388 */ /* 0x0025e40000000800 */
.L_x_3:
[----:B------:R-:W-:Y:S05]  /*03b0*/  BSYNC.RECONVERGENT B0 ;  /* 0x0000000000007941 */ /* 0x000fea0003800200 */
.L_x_2:
[----:B------:R-:W-:Y:S01]  /*03c0*/  BAR.SYNC.DEFER_BLOCKING 0x0 ;  /* 0x0000000000007b1d */ /* 0x000fe20000010000 */
[----:B------:R-:W-:-:S05]  /*03d0*/  ISETP.GT.U32.AND P0, PT, R2, 0x3, PT ;  /* 0x000000030200780c */ /* 0x000fca0003f04070 */
[----:B------:R-:W-:Y:S04]  /*03e0*/  BSSY.RECONVERGENT B0, `(.L_x_4) ;  /* 0x0000008000007945 */ /* 0x000fe80003800200 */
[----:B------:R-:W-:Y:S05]  /*03f0*/  @P6 BRA `(.L_x_5) ;  /* 0x0000000000186947 */ /* 0x000fea0003800000 */
[----:B------:R-:W-:Y:S04]  /*0400*/  LDS R6, [R3+0x400] ;  /* 0x0004000003067984 */ /* 0x000fe80000000800 */
[----:B-12---:R-:W1:Y:S02]  /*0410*/  LDS R5, [R3] ;  /* 0x0000000003057984 */ /* 0x006e640000000800 */
[----:B-1----:R-:W-:-:S13]  /*0420*/  ISETP.GE.U32.AND P6, PT, R6, R5, PT ;  /* 0x000000050600720c */ /* 0x002fda0003fc6070 */
[----:B------:R-:W-:Y:S04]  /*0430*/  @!P6 STS [R3], R6 ;  /* 0x000000060300e388 */ /* 0x000fe80000000800 */
[----:B------:R-:W1:Y:S04]  /*0440*/  @!P6 LDS R5, [R4+0x400] ;  /* 0x000400000405e984 */ /* 0x000e680000000800 */
[----:B-1----:R3:W-:Y:S02]  /*0450*/  @!P6 STS [R4], R5 ;  /* 0x000000050400e388 */ /* 0x0027e40000000800 */
.L_x_5:
[----:B------:R-:W-:Y:S05]  /*0460*/  BSYNC.RECONVERGENT B0 ;  /* 0x0000000000007941 */ /* 0x000fea0003800200 */
.L_x_4:
[----:B------:R-:W-:Y:S01]  /*0470*/  BAR.SYNC.DEFER_BLOCKING 0x0 ;  /* 0x0000000000007b1d */ /* 0x000fe20000010000 */
[----:B------:R-:W-:-:S05]  /*0480*/  ISETP.GT.U32.AND P6, PT, R2, 0x1, PT ;  /* 0x000000010200780c */ /* 0x000fca0003fc4070 */
[----:B------:R-:W-:Y:S04]  /*0490*/  BSSY.RECONVERGENT B0, `(.L_x_6) ;  /* 0x0000008000007945 */ /* 0x000fe80003800200 */
[----:B------:R-:W-:Y:S05]  /*04a0*/  @P5 BRA `(.L_x_7) ;  /* 0x0000000000185947 */ /* 0x000fea0003800000 */
[----:B------:R-:W-:Y:S04]  /*04b0*/  LDS R6, [R3+0x200] ;  /* 0x0002000003067984 */ /* 0x000fe80000000800 */
[----:B-123--:R-:W1:Y:S02]  /*04c0*/  LDS R5, [R3] ;  /* 0x0000000003057984 */ /* 0x00ee640000000800 */
[----:B-1----:R-:W-:-:S13]  /*04d0*/  ISETP.GE.U32.AND P5, PT, R6, R5, PT ;  /* 0x000000050600720c */ /* 0x002fda0003fa6070 */
[----:B------:R-:W-:Y:S04]  /*04e0*/  @!P5 STS [R3], R6 ;  /* 0x000000060300d388 */ /* 0x000fe80000000800 */
[----:B------:R-:W1:Y:S04]  /*04f0*/  @!P5 LDS R5, [R4+0x200] ;  /* 0x000200000405d984 */ /* 0x000e680000000800 */
[----:B-1----:R4:W-:Y:S02]  /*0500*/  @!P5 STS [R4], R5 ;  /* 0x000000050400d388 */ /* 0x0029e40000000800 */
.L_x_7:
[----:B------:R-:W-:Y:S05]  /*0510*/  BSYNC.RECONVERGENT B0 ;  /* 0x0000000000007941 */ /* 0x000fea0003800200 */
.L_x_6:
[----:B------:R-:W-:Y:S01]  /*0520*/  BAR.SYNC.DEFER_BLOCKING 0x0 ;  /* 0x0000000000007b1d */ /* 0x000fe20000010000 */
[----:B------:R-:W-:-:S05]  /*0530*/  ISETP.NE.AND P5, PT, R2, RZ, PT ;  /* 0x000000ff0200720c */ /* 0x000fca0003fa5270 */
[----:B------:R-:W-:Y:S04]  /*0540*/  BSSY.RECONVERGENT B0, `(.L_x_8) ;  /* 0x0000008000007945 */ /* 0x000fe80003800200 */
[----:B------:R-:W-:Y:S05]  /*0550*/  @P4 BRA `(.L_x_9) ;  /* 0x0000000000184947 */ /* 0x000fea0003800000 */
[----:B------:R-:W-:Y:S04]  /*0560*/  LDS R2, [R3+0x100] ;  /* 0x0001000003027984 */ /* 0x000fe80000000800 */
[----:B-1234-:R-:W1:Y:S02]  /*0570*/  LDS R5, [R3] ;  /* 0x0000000003057984 */ /* 0x01ee640000000800 */
[----:B-1----:R-:W-:-:S13]  /*0580*/  ISETP.GE.U32.AND P4, PT, R2, R5, PT ;  /* 0x000000050200720c */ /* 0x002fda0003f86070 */
[----:B------:R-:W-:Y:S04]  /*0590*/  @!P4 STS [R3], R2 ;  /* 0x000000020300c388 */ /* 0x000fe80000000800 */
[----:B------:R-:W1:Y:S04]  /*05a0*/  @!P4 LDS R5, [R4+0x100] ;  /* 0x000100000405c984 */ /* 0x000e680000000800 */
[----:B-1----:R1:W-:Y:S02]  /*05b0*/  @!P4 STS [R4], R5 ;  /* 0x000000050400c388 */ /* 0x0023e40000000800 */
.L_x_9:
[----:B------:R-:W-:Y:S05]  /*05c0*/  BSYNC.RECONVERGENT B0 ;  /* 0x0000000000007941 */ /* 0x000fea0003800200 */
.L_x_8:
[----:B------:R-:W-:Y:S06]  /*05d0*/  BAR.SYNC.DEFER_BLOCKING 0x0 ;  /* 0x0000000000007b1d */ /* 0x000fec0000010000 */
        /* <DEDUP_REMOVED lines=8> */
.L_x_11:
[----:B------:R-:W-:Y:S05]  /*0660*/  BSYNC.RECONVERGENT B0 ;  /* 0x0000000000007941 */ /* 0x000fea0003800200 */
.L_x_10:
        /* <DEDUP_REMOVED lines=9> */
.L_x_13:
[----:B------:R-:W-:Y:S05]  /*0700*/  BSYNC.RECONVERGENT B0 ;  /* 0x0000000000007941 */ /* 0x000fea0003800200 */
.L_x_12:
        /* <DEDUP_REMOVED lines=9> */
.L_x_15:
[----:B------:R-:W-:Y:S05]  /*07a0*/  BSYNC.RECONVERGENT B0 ;  /* 0x0000000000007941 */ /* 0x000fea0003800200 */
.L_x_14:
        /* <DEDUP_REMOVED lines=9> */
.L_x_17:
[----:B------:R-:W-:Y:S05]  /*0840*/  BSYNC.RECONVERGENT B0 ;  /* 0x0000000000007941 */ /* 0x000fea0003800200 */
.L_x_16:
        /* <DEDUP_REMOVED lines=9> */
.L_x_19:
[----:B------:R-:W-:Y:S05]  /*08e0*/  BSYNC.RECONVERGENT B0 ;  /* 0x0000000000007941 */ /* 0x000fea0003800200 */
.L_x_18:
[----:B------:R-:W-:Y:S06]  /*08f0*/  BAR.SYNC.DEFER_BLOCKING 0x0 ;  /* 0x0000000000007b1d */ /* 0x000fec0000010000 */
[----:B------:R-:W-:Y:S05]  /*0900*/  @P5 EXIT ;  /* 0x000000000000594d */ /* 0x000fea0003800000 */
[----:B------:R-:W-:Y:S01]  /*0910*/  LDS R2, [UR4+0x4] ;  /* 0x00000404ff027984 */ /* 0x000fe20008000800 */
[----:B-1----:R-:W1:Y:S03]  /*0920*/  LDC.64 R6, c[0x0][0x380] ;  /* 0x0000e000ff067b82 */ /* 0x002e660000000a00 */
[----:B--234-:R-:W2:Y:S05]  /*0930*/  LDS R5, [R3] ;  /* 0x0000000003057984 */ /* 0x01ceaa0000000800 */
[----:B------:R-:W3:Y:S01]  /*0940*/  LDC.64 R8, c[0x0][0x388] ;  /* 0x0000e200ff087b82 */ /* 0x000ee20000000a00 */
[----:B-1----:R-:W-:-:S04]  /*0950*/  IMAD.WIDE.U32 R6, R0, 0x4, R6 ;  /* 0x0000000400067825 */ /* 0x002fc800078e0006 */
[----:B---3--:R-:W-:Y:S01]  /*0960*/  IMAD.WIDE.U32 R8, R0, 0x4, R8 ;  /* 0x0000000400087825 */ /* 0x008fe200078e0008 */
[----:B--2---:R-:W-:-:S13]  /*0970*/  ISETP.GE.U32.AND P0, PT, R2, R5, PT ;  /* 0x000000050200720c */ /* 0x004fda0003f06070 */
[----:B------:R-:W-:Y:S04]  /*0980*/  @!P0 STS [R3], R2 ;  /* 0x0000000203008388 */ /* 0x000fe80000000800 */
[----:B------:R-:W1:Y:S04]  /*0990*/  @!P0 LDS R5, [UR4+0x1004] ;  /* 0x00100404ff058984 */ /* 0x000e680008000800 */
[----:B-1----:R-:W-:Y:S04]  /*09a0*/  @!P0 STS [R4], R5 ;  /* 0x0000000504008388 */ /* 0x002fe80000000800 */
[----:B0-----:R-:W0:Y:S04]  /*09b0*/  LDS R11, [UR4] ;  /* 0x00000004ff0b7984 */ /* 0x001e280008000800 */
[----:B------:R-:W1:Y:S04]  /*09c0*/  LDS R13, [UR4+0x1000] ;  /* 0x00100004ff0d7984 */ /* 0x000e680008000800 */
[----:B0-----:R-:W-:Y:S04]  /*09d0*/  STG.E desc[UR8][R6.64], R11 ;  /* 0x0000000b06007986 */ /* 0x001fe8000c101908 */
[----:B-1----:R-:W-:Y:S01]  /*09e0*/  STG.E desc[UR8][R8.64], R13 ;  /* 0x0000000d08007986 */ /* 0x002fe2000c101908 */
[----:B------:R-:W-:Y:S05]  /*09f0*/  EXIT ;  /* 0x000000000000794d */ /* 0x000fea0003800000 */
.L_x_20:
[----:B------:R-:W-:-:S00]  /*0a00*/  BRA `(.L_x_20) ;  /* 0xfffffffc00fc7947 */ /* 0x000fc0000383ffff */
[----:B------:R-:W-:-:S00]  /*0a10*/  NOP ;  /* 0x0000000000007918 */ /* 0x000fc00000000000 */
        /* <DEDUP_REMOVED lines=14> */
.L_x_21:


//--------------------- .nv.shared._Z16reduction_kernelPjS_PKjS1_j --------------------------
	.section	.nv.shared._Z16reduction_kernelPjS_PKjS1_j,"aw",@nobits
	.sectionflags	@""
	.align	4
.nv.shared._Z16reduction_kernelPjS_PKjS1_j:
	.zero		9216


//--------------------- .nv.shared.reserved.0     --------------------------
	.section	.nv.shared.reserved.0,"aw",@nobits
	.weak		__nv_reservedSMEM_offset_0_alias
	.size		__nv_reservedSMEM_offset_0_alias, 0, 64
	.other		__nv_reservedSMEM_offset_0_alias,@"STO_CUDA_RESERVED_SHARED STV_DEFAULT"
__nv_reservedSMEM_offset_0_alias:
	.zero		0
	.zero		64


//--------------------- .nv.constant0._Z16reduction_kernelPjS_PKjS1_j --------------------------
	.section	.nv.constant0._Z16reduction_kernelPjS_PKjS1_j,"a",@progbits
	.sectionflags	@""
	.align	4
.nv.constant0._Z16reduction_kernelPjS_PKjS1_j:
	.zero		932


//--------------------- SYMBOLS --------------------------

	.type		.nv.reservedSmem.offset0,@object
	.size		.nv.reservedSmem.offset0,0x4
	.type		.nv.reservedSmem.cap,@object
	.size		.nv.reservedSmem.cap,0x4
